//
// Generated by NVIDIA NVVM Compiler
//
// Compiler Build ID: CL-36424714
// Cuda compilation tools, release 13.0, V13.0.88
// Based on NVVM 20.0.0
//

.version 9.0
.target sm_100
.address_size 64

	// .globl	_Z6SquarePKiPii

.visible .entry _Z6SquarePKiPii(
	.param .u64 .ptr .align 1 _Z6SquarePKiPii_param_0,
	.param .u64 .ptr .align 1 _Z6SquarePKiPii_param_1,
	.param .u32 _Z6SquarePKiPii_param_2
)
{
	.reg .pred 	%p<10>;
	.reg .b32 	%r<138>;
	.reg .b64 	%rd<22>;

	ld.param.u64 	%rd9, [_Z6SquarePKiPii_param_0];
	ld.param.u64 	%rd8, [_Z6SquarePKiPii_param_1];
	ld.param.u32 	%r31, [_Z6SquarePKiPii_param_2];
	cvta.to.global.u64 	%rd1, %rd9;
	mov.u32 	%r33, %tid.x;
	mov.u32 	%r34, %ctaid.x;
	mov.u32 	%r35, %ntid.x;
	mad.lo.s32 	%r1, %r34, %r35, %r33;
	setp.lt.s32 	%p1, %r31, 1;
	mov.b32 	%r137, 0;
	@%p1 bra 	$L__BB0_13;
	mul.wide.s32 	%rd10, %r1, 4;
	add.s64 	%rd11, %rd1, %rd10;
	ld.global.u32 	%r2, [%rd11];
	and.b32  	%r3, %r31, 15;
	setp.lt.u32 	%p2, %r31, 16;
	mov.b32 	%r130, 0;
	mov.u32 	%r137, %r130;
	@%p2 bra 	$L__BB0_4;
	and.b32  	%r130, %r31, 2147483632;
	neg.s32 	%r124, %r130;
	add.s64 	%rd20, %rd1, 32;
	mov.b32 	%r137, 0;
$L__BB0_3:
	.pragma "nounroll";
	ld.global.u32 	%r39, [%rd20+-32];
	sub.s32 	%r40, %r39, %r2;
	mad.lo.s32 	%r41, %r40, %r40, %r137;
	ld.global.u32 	%r42, [%rd20+-28];
	sub.s32 	%r43, %r42, %r2;
	mad.lo.s32 	%r44, %r43, %r43, %r41;
	ld.global.u32 	%r45, [%rd20+-24];
	sub.s32 	%r46, %r45, %r2;
	mad.lo.s32 	%r47, %r46, %r46, %r44;
	ld.global.u32 	%r48, [%rd20+-20];
	sub.s32 	%r49, %r48, %r2;
	mad.lo.s32 	%r50, %r49, %r49, %r47;
	ld.global.u32 	%r51, [%rd20+-16];
	sub.s32 	%r52, %r51, %r2;
	mad.lo.s32 	%r53, %r52, %r52, %r50;
	ld.global.u32 	%r54, [%rd20+-12];
	sub.s32 	%r55, %r54, %r2;
	mad.lo.s32 	%r56, %r55, %r55, %r53;
	ld.global.u32 	%r57, [%rd20+-8];
	sub.s32 	%r58, %r57, %r2;
	mad.lo.s32 	%r59, %r58, %r58, %r56;
	ld.global.u32 	%r60, [%rd20+-4];
	sub.s32 	%r61, %r60, %r2;
	mad.lo.s32 	%r62, %r61, %r61, %r59;
	ld.global.u32 	%r63, [%rd20];
	sub.s32 	%r64, %r63, %r2;
	mad.lo.s32 	%r65, %r64, %r64, %r62;
	ld.global.u32 	%r66, [%rd20+4];
	sub.s32 	%r67, %r66, %r2;
	mad.lo.s32 	%r68, %r67, %r67, %r65;
	ld.global.u32 	%r69, [%rd20+8];
	sub.s32 	%r70, %r69, %r2;
	mad.lo.s32 	%r71, %r70, %r70, %r68;
	ld.global.u32 	%r72, [%rd20+12];
	sub.s32 	%r73, %r72, %r2;
	mad.lo.s32 	%r74, %r73, %r73, %r71;
	ld.global.u32 	%r75, [%rd20+16];
	sub.s32 	%r76, %r75, %r2;
	mad.lo.s32 	%r77, %r76, %r76, %r74;
	ld.global.u32 	%r78, [%rd20+20];
	sub.s32 	%r79, %r78, %r2;
	mad.lo.s32 	%r80, %r79, %r79, %r77;
	ld.global.u32 	%r81, [%rd20+24];
	sub.s32 	%r82, %r81, %r2;
	mad.lo.s32 	%r83, %r82, %r82, %r80;
	ld.global.u32 	%r84, [%rd20+28];
	sub.s32 	%r85, %r84, %r2;
	mad.lo.s32 	%r137, %r85, %r85, %r83;
	add.s32 	%r124, %r124, 16;
	add.s64 	%rd20, %rd20, 64;
	setp.ne.s32 	%p3, %r124, 0;
	@%p3 bra 	$L__BB0_3;
$L__BB0_4:
	setp.eq.s32 	%p4, %r3, 0;
	@%p4 bra 	$L__BB0_13;
	and.b32  	%r13, %r31, 7;
	setp.lt.u32 	%p5, %r3, 8;
	@%p5 bra 	$L__BB0_7;
	mul.wide.u32 	%rd12, %r130, 4;
	add.s64 	%rd13, %rd1, %rd12;
	ld.global.u32 	%r87, [%rd13];
	sub.s32 	%r88, %r87, %r2;
	mad.lo.s32 	%r89, %r88, %r88, %r137;
	ld.global.u32 	%r90, [%rd13+4];
	sub.s32 	%r91, %r90, %r2;
	mad.lo.s32 	%r92, %r91, %r91, %r89;
	ld.global.u32 	%r93, [%rd13+8];
	sub.s32 	%r94, %r93, %r2;
	mad.lo.s32 	%r95, %r94, %r94, %r92;
	ld.global.u32 	%r96, [%rd13+12];
	sub.s32 	%r97, %r96, %r2;
	mad.lo.s32 	%r98, %r97, %r97, %r95;
	ld.global.u32 	%r99, [%rd13+16];
	sub.s32 	%r100, %r99, %r2;
	mad.lo.s32 	%r101, %r100, %r100, %r98;
	ld.global.u32 	%r102, [%rd13+20];
	sub.s32 	%r103, %r102, %r2;
	mad.lo.s32 	%r104, %r103, %r103, %r101;
	ld.global.u32 	%r105, [%rd13+24];
	sub.s32 	%r106, %r105, %r2;
	mad.lo.s32 	%r107, %r106, %r106, %r104;
	ld.global.u32 	%r108, [%rd13+28];
	sub.s32 	%r109, %r108, %r2;
	mad.lo.s32 	%r137, %r109, %r109, %r107;
	add.s32 	%r130, %r130, 8;
$L__BB0_7:
	setp.eq.s32 	%p6, %r13, 0;
	@%p6 bra 	$L__BB0_13;
	and.b32  	%r19, %r31, 3;
	setp.lt.u32 	%p7, %r13, 4;
	@%p7 bra 	$L__BB0_10;
	mul.wide.u32 	%rd14, %r130, 4;
	add.s64 	%rd15, %rd1, %rd14;
	ld.global.u32 	%r111, [%rd15];
	sub.s32 	%r112, %r111, %r2;
	mad.lo.s32 	%r113, %r112, %r112, %r137;
	ld.global.u32 	%r114, [%rd15+4];
	sub.s32 	%r115, %r114, %r2;
	mad.lo.s32 	%r116, %r115, %r115, %r113;
	ld.global.u32 	%r117, [%rd15+8];
	sub.s32 	%r118, %r117, %r2;
	mad.lo.s32 	%r119, %r118, %r118, %r116;
	ld.global.u32 	%r120, [%rd15+12];
	sub.s32 	%r121, %r120, %r2;
	mad.lo.s32 	%r137, %r121, %r121, %r119;
	add.s32 	%r130, %r130, 4;
$L__BB0_10:
	setp.eq.s32 	%p8, %r19, 0;
	@%p8 bra 	$L__BB0_13;
	mul.wide.u32 	%rd16, %r130, 4;
	add.s64 	%rd21, %rd1, %rd16;
	neg.s32 	%r135, %r19;
$L__BB0_12:
	.pragma "nounroll";
	ld.global.u32 	%r122, [%rd21];
	sub.s32 	%r123, %r122, %r2;
	mad.lo.s32 	%r137, %r123, %r123, %r137;
	add.s64 	%rd21, %rd21, 4;
	add.s32 	%r135, %r135, 1;
	setp.ne.s32 	%p9, %r135, 0;
	@%p9 bra 	$L__BB0_12;
$L__BB0_13:
	cvta.to.global.u64 	%rd17, %rd8;
	mul.wide.s32 	%rd18, %r1, 4;
	add.s64 	%rd19, %rd17, %rd18;
	st.global.u32 	[%rd19], %r137;
	ret;

}


// ===== COMPILED SASS (sm_100) =====

	.target	sm_100

	.elftype	@"ET_EXEC"


//--------------------- .note.nv.tkinfo           --------------------------
	.section	.note.nv.tkinfo,"",@"SHT_NOTE"
	.sectionflags	@"SHF_NOTE_NV_TKINFO"
	.tkinfo
        /*0018*/ 	.word	0x00000002
        /*0030*/ 	.string	""
        /*0030*/ 	.string	"ptxas"
        /*0030*/ 	.string	"Cuda compilation tools, release 13.0, V13.0.88"
        /*0030*/ 	.string	"Build cuda_13.0.r13.0/compiler.36424714_0"
        /*0030*/ 	.string	"-arch sm_100 -m 64 "



//--------------------- .note.nv.cuinfo           --------------------------
	.section	.note.nv.cuinfo,"",@"SHT_NOTE"
	.sectionflags	@"SHF_NOTE_NV_CUINFO"
        /*0018*/ 	.short	0x0002
        /*001a*/ 	.short	0x0064
        /*001c*/ 	.short	0x0082
	.zero		2


//--------------------- .nv.info                  --------------------------
	.section	.nv.info,"",@"SHT_CUDA_INFO"
	.align	4


	//----- nvinfo : EIATTR_REGCOUNT
	.align		4
        /*0000*/ 	.byte	0x04, 0x2f
        /*0002*/ 	.short	(.L_1 - .L_0)
	.align		4
.L_0:
        /*0004*/ 	.word	index@(_Z6SquarePKiPii)
        /*0008*/ 	.word	0x00000020


	//----- nvinfo : EIATTR_FRAME_SIZE
	.align		4
.L_1:
        /*000c*/ 	.byte	0x04, 0x11
        /*000e*/ 	.short	(.L_3 - .L_2)
	.align		4
.L_2:
        /*0010*/ 	.word	index@(_Z6SquarePKiPii)
        /*0014*/ 	.word	0x00000000


	//----- nvinfo : EIATTR_MIN_STACK_SIZE
	.align		4
.L_3:
        /*0018*/ 	.byte	0x04, 0x12
        /*001a*/ 	.short	(.L_5 - .L_4)
	.align		4
.L_4:
        /*001c*/ 	.word	index@(_Z6SquarePKiPii)
        /*0020*/ 	.word	0x00000000
.L_5:


//--------------------- .nv.compat                --------------------------
	.section	.nv.compat,"",@"SHT_CUDA_COMPAT_INFO"
	.align	4
        /*0000*/ 	.byte	0x02, 0x09, 0x00, 0x00, 0x02, 0x02, 0x01, 0x00, 0x02, 0x05, 0x05, 0x00, 0x03, 0x07, 0x01, 0x01
        /*0010*/ 	.byte	0x02, 0x03, 0x00, 0x00, 0x02, 0x06, 0x01, 0x00, 0x04, 0x0b, 0x08, 0x00, 0x09, 0x00, 0x00, 0x00
        /*0020*/ 	.byte	0x00, 0x00, 0x00, 0x00


//--------------------- .nv.info._Z6SquarePKiPii  --------------------------
	.section	.nv.info._Z6SquarePKiPii,"",@"SHT_CUDA_INFO"
	.sectionflags	@""
	.align	4


	//----- nvinfo : EIATTR_CUDA_API_VERSION
	.align		4
        /*0000*/ 	.byte	0x04, 0x37
        /*0002*/ 	.short	(.L_7 - .L_6)
.L_6:
        /*0004*/ 	.word	0x00000082


	//----- nvinfo : EIATTR_KPARAM_INFO
	.align		4
.L_7:
        /*0008*/ 	.byte	0x04, 0x17
        /*000a*/ 	.short	(.L_9 - .L_8)
.L_8:
        /*000c*/ 	.word	0x00000000
        /*0010*/ 	.short	0x0002
        /*0012*/ 	.short	0x0010
        /*0014*/ 	.byte	0x00, 0xf0, 0x11, 0x00


	//----- nvinfo : EIATTR_KPARAM_INFO
	.align		4
.L_9:
        /*0018*/ 	.byte	0x04, 0x17
        /*001a*/ 	.short	(.L_11 - .L_10)
.L_10:
        /*001c*/ 	.word	0x00000000
        /*0020*/ 	.short	0x0001
        /*0022*/ 	.short	0x0008
        /*0024*/ 	.byte	0x00, 0xf5, 0x21, 0x00


	//----- nvinfo : EIATTR_KPARAM_INFO
	.align		4
.L_11:
        /*0028*/ 	.byte	0x04, 0x17
        /*002a*/ 	.short	(.L_13 - .L_12)
.L_12:
        /*002c*/ 	.word	0x00000000
        /*0030*/ 	.short	0x0000
        /*0032*/ 	.short	0x0000
        /*0034*/ 	.byte	0x00, 0xf5, 0x21, 0x00


	//----- nvinfo : EIATTR_SPARSE_MMA_MASK
	.align		4
.L_13:
        /*0038*/ 	.byte	0x03, 0x50
        /*003a*/ 	.short	0x0000


	//----- nvinfo : EIATTR_MAXREG_COUNT
	.align		4
        /*003c*/ 	.byte	0x03, 0x1b
        /*003e*/ 	.short	0x00ff


	//----- nvinfo : EIATTR_MERCURY_ISA_VERSION
	.align		4
        /*0040*/ 	.byte	0x03, 0x5f
        /*0042*/ 	.short	0x0101


	//----- nvinfo : EIATTR_VRC_CTA_INIT_COUNT
	.align		4
        /*0044*/ 	.byte	0x02, 0x4a
	.zero		1
	.zero		1


	//----- nvinfo : EIATTR_EXIT_INSTR_OFFSETS
	.align		4
        /*0048*/ 	.byte	0x04, 0x1c
        /*004a*/ 	.short	(.L_15 - .L_14)


	//   ....[0]....
.L_14:
        /*004c*/ 	.word	0x00000940


	//----- nvinfo : EIATTR_CBANK_PARAM_SIZE
	.align		4
.L_15:
        /*0050*/ 	.byte	0x03, 0x19
        /*0052*/ 	.short	0x0014


	//----- nvinfo : EIATTR_PARAM_CBANK
	.align		4
        /*0054*/ 	.byte	0x04, 0x0a
        /*0056*/ 	.short	(.L_17 - .L_16)
	.align		4
.L_16:
        /*0058*/ 	.word	index@(.nv.constant0._Z6SquarePKiPii)
        /*005c*/ 	.short	0x0380
        /*005e*/ 	.short	0x0014


	//----- nvinfo : EIATTR_SW_WAR
	.align		4
.L_17:
        /*0060*/ 	.byte	0x04, 0x36
        /*0062*/ 	.short	(.L_19 - .L_18)
.L_18:
        /*0064*/ 	.word	0x00000008
.L_19:


//--------------------- .nv.callgraph             --------------------------
	.section	.nv.callgraph,"",@"SHT_CUDA_CALLGRAPH"
	.align	4
	.sectionentsize	8
	.align		4
        /*0000*/ 	.word	0x00000000
	.align		4
        /*0004*/ 	.word	0xffffffff
	.align		4
        /*0008*/ 	.word	0x00000000
	.align		4
        /*000c*/ 	.word	0xfffffffe
	.align		4
        /*0010*/ 	.word	0x00000000
	.align		4
        /*0014*/ 	.word	0xfffffffd
	.align		4
        /*0018*/ 	.word	0x00000000
	.align		4
        /*001c*/ 	.word	0xfffffffc


//--------------------- .text._Z6SquarePKiPii     --------------------------
	.section	.text._Z6SquarePKiPii,"ax",@progbits
	.align	128
        .global         _Z6SquarePKiPii
        .type           _Z6SquarePKiPii,@function
        .size           _Z6SquarePKiPii,(.L_x_7 - _Z6SquarePKiPii)
        .other          _Z6SquarePKiPii,@"STO_CUDA_ENTRY STV_DEFAULT"
_Z6SquarePKiPii:
.text._Z6SquarePKiPii:
[----:B------:R-:W-:Y:S01]  /*0000*/  LDC R1, c[0x0][0x37c] ;  /* 0x0000df00ff017b82 */ /* 0x000fe20000000800 */
[----:B------:R-:W0:Y:S01]  /*0010*/  S2R R7, SR_TID.X ;  /* 0x0000000000077919 */ /* 0x000e220000002100 */
[----:B------:R-:W1:Y:S06]  /*0020*/  LDCU UR6, c[0x0][0x390] ;  /* 0x00007200ff0677ac */ /* 0x000e6c0008000800 */
[----:B------:R-:W0:Y:S01]  /*0030*/  S2UR UR4, SR_CTAID.X ;  /* 0x00000000000479c3 */ /* 0x000e220000002500 */
[----:B------:R-:W2:Y:S07]  /*0040*/  LDCU.64 UR10, c[0x0][0x358] ;  /* 0x00006b00ff0a77ac */ /* 0x000eae0008000a00 */
[----:B------:R-:W0:Y:S01]  /*0050*/  LDC R0, c[0x0][0x360] ;  /* 0x0000d800ff007b82 */ /* 0x000e220000000800 */
[----:B-1----:R-:W-:Y:S01]  /*0060*/  UISETP.GE.AND UP0, UPT, UR6, 0x1, UPT ;  /* 0x000000010600788c */ /* 0x002fe2000bf06270 */
[----:B0-----:R-:W-:-:S02]  /*0070*/  IMAD R7, R0, UR4, R7 ;  /* 0x0000000400077c24 */ /* 0x001fc4000f8e0207 */
[----:B------:R-:W-:-:S06]  /*0080*/  HFMA2 R0, -RZ, RZ, 0, 0 ;  /* 0x00000000ff007431 */ /* 0x000fcc00000001ff */
[----:B--2---:R-:W-:Y:S05]  /*0090*/  BRA.U !UP0, `(.L_x_0) ;  /* 0x00000009081c7547 */ /* 0x004fea000b800000 */
[----:B------:R-:W0:Y:S02]  /*00a0*/  LDC.64 R4, c[0x0][0x380] ;  /* 0x0000e000ff047b82 */ /* 0x000e240000000a00 */
[----:B0-----:R-:W-:-:S05]  /*00b0*/  IMAD.WIDE R2, R7, 0x4, R4 ;  /* 0x0000000407027825 */ /* 0x001fca00078e0204 */
[----:B------:R0:W5:Y:S01]  /*00c0*/  LDG.E R6, desc[UR10][R2.64] ;  /* 0x0000000a02067981 */ /* 0x000162000c1e1900 */
[----:B------:R-:W-:Y:S01]  /*00d0*/  UISETP.GE.U32.AND UP1, UPT, UR6, 0x10, UPT ;  /* 0x000000100600788c */ /* 0x000fe2000bf26070 */
[----:B------:R-:W-:Y:S01]  /*00e0*/  MOV R9, RZ ;  /* 0x000000ff00097202 */ /* 0x000fe20000000f00 */
[----:B------:R-:W-:Y:S01]  /*00f0*/  ULOP3.LUT UR7, UR6, 0xf, URZ, 0xc0, !UPT ;  /* 0x0000000f06077892 */ /* 0x000fe2000f8ec0ff */
[----:B------:R-:W-:-:S03]  /*0100*/  MOV R0, RZ ;  /* 0x000000ff00007202 */ /* 0x000fc60000000f00 */
[----:B------:R-:W-:-:S03]  /*0110*/  UISETP.NE.AND UP0, UPT, UR7, URZ, UPT ;  /* 0x000000ff0700728c */ /* 0x000fc6000bf05270 */
[----:B0-----:R-:W-:Y:S08]  /*0120*/  BRA.U !UP1, `(.L_x_1) ;  /* 0x0000000109f87547 */ /* 0x001ff0000b800000 */
[----:B------:R-:W0:Y:S01]  /*0130*/  LDCU.64 UR4, c[0x0][0x380] ;  /* 0x00007000ff0477ac */ /* 0x000e220008000a00 */
[----:B------:R-:W-:Y:S01]  /*0140*/  MOV R0, RZ ;  /* 0x000000ff00007202 */ /* 0x000fe20000000f00 */
[----:B------:R-:W-:-:S04]  /*0150*/  ULOP3.LUT UR8, UR6, 0x7ffffff0, URZ, 0xc0, !UPT ;  /* 0x7ffffff006087892 */ /* 0x000fc8000f8ec0ff */
[----:B------:R-:W-:Y:S02]  /*0160*/  UIADD3 UR9, UPT, UPT, -UR8, URZ, URZ ;  /* 0x000000ff08097290 */ /* 0x000fe4000fffe1ff */
[----:B------:R-:W-:Y:S01]  /*0170*/  MOV R9, UR8 ;  /* 0x0000000800097c02 */ /* 0x000fe20008000f00 */
[----:B0-----:R-:W-:-:S04]  /*0180*/  UIADD3 UR4, UP1, UPT, UR4, 0x20, URZ ;  /* 0x0000002004047890 */ /* 0x001fc8000ff3e0ff */
[----:B------:R-:W-:Y:S02]  /*0190*/  UIADD3.X UR5, UPT, UPT, URZ, UR5, URZ, UP1, !UPT ;  /* 0x00000005ff057290 */ /* 0x000fe40008ffe4ff */
[----:B------:R-:W-:-:S04]  /*01a0*/  MOV R2, UR4 ;  /* 0x0000000400027c02 */ /* 0x000fc80008000f00 */
[----:B------:R-:W-:-:S07]  /*01b0*/  MOV R3, UR5 ;  /* 0x0000000500037c02 */ /* 0x000fce0008000f00 */
.L_x_2:
[----:B------:R-:W2:Y:S04]  /*01c0*/  LDG.E R12, desc[UR10][R2.64+-0x20] ;  /* 0xffffe00a020c7981 */ /* 0x000ea8000c1e1900 */
[----:B------:R-:W3:Y:S04]  /*01d0*/  LDG.E R14, desc[UR10][R2.64+-0x1c] ;  /* 0xffffe40a020e7981 */ /* 0x000ee8000c1e1900 */
[----:B------:R-:W4:Y:S04]  /*01e0*/  LDG.E R16, desc[UR10][R2.64+-0x18] ;  /* 0xffffe80a02107981 */ /* 0x000f28000c1e1900 */
        /* <DEDUP_REMOVED lines=12> */
[----:B------:R0:W4:Y:S01]  /*02b0*/  LDG.E R10, desc[UR10][R2.64+0x1c] ;  /* 0x00001c0a020a7981 */ /* 0x000122000c1e1900 */
[----:B------:R-:W-:-:S04]  /*02c0*/  UIADD3 UR9, UPT, UPT, UR9, 0x10, URZ ;  /* 0x0000001009097890 */ /* 0x000fc8000fffe0ff */
[----:B------:R-:W-:Y:S01]  /*02d0*/  UISETP.NE.AND UP1, UPT, UR9, URZ, UPT ;  /* 0x000000ff0900728c */ /* 0x000fe2000bf25270 */
[----:B0-----:R-:W-:-:S04]  /*02e0*/  IADD3 R2, P0, PT, R2, 0x40, RZ ;  /* 0x0000004002027810 */ /* 0x001fc80007f1e0ff */
[----:B------:R-:W-:Y:S01]  /*02f0*/  IADD3.X R3, PT, PT, RZ, R3, RZ, P0, !PT ;  /* 0x00000003ff037210 */ /* 0x000fe200007fe4ff */
[----:B--2--5:R-:W-:Y:S01]  /*0300*/  IMAD.IADD R12, R12, 0x1, -R6 ;  /* 0x000000010c0c7824 */ /* 0x024fe200078e0a06 */
[----:B---3--:R-:W-:-:S03]  /*0310*/  IADD3 R14, PT, PT, -R6, R14, RZ ;  /* 0x0000000e060e7210 */ /* 0x008fc60007ffe1ff */
[----:B------:R-:W-:Y:S01]  /*0320*/  IMAD R0, R12, R12, R0 ;  /* 0x0000000c0c007224 */ /* 0x000fe200078e0200 */
[----:B----4-:R-:W-:-:S03]  /*0330*/  IADD3 R16, PT, PT, -R6, R16, RZ ;  /* 0x0000001006107210 */ /* 0x010fc60007ffe1ff */
[----:B------:R-:W-:Y:S01]  /*0340*/  IMAD R0, R14, R14, R0 ;  /* 0x0000000e0e007224 */ /* 0x000fe200078e0200 */
[----:B------:R-:W-:-:S03]  /*0350*/  IADD3 R18, PT, PT, -R6, R18, RZ ;  /* 0x0000001206127210 */ /* 0x000fc60007ffe1ff */
[----:B------:R-:W-:Y:S01]  /*0360*/  IMAD R0, R16, R16, R0 ;  /* 0x0000001010007224 */ /* 0x000fe200078e0200 */
[----:B------:R-:W-:-:S03]  /*0370*/  IADD3 R11, PT, PT, -R6, R11, RZ ;  /* 0x0000000b060b7210 */ /* 0x000fc60007ffe1ff */
[----:B------:R-:W-:Y:S01]  /*0380*/  IMAD R0, R18, R18, R0 ;  /* 0x0000001212007224 */ /* 0x000fe200078e0200 */
[----:B------:R-:W-:-:S03]  /*0390*/  IADD3 R13, PT, PT, -R6, R13, RZ ;  /* 0x0000000d060d7210 */ /* 0x000fc60007ffe1ff */
[----:B------:R-:W-:Y:S01]  /*03a0*/  IMAD R0, R11, R11, R0 ;  /* 0x0000000b0b007224 */ /* 0x000fe200078e0200 */
[----:B------:R-:W-:-:S03]  /*03b0*/  IADD3 R15, PT, PT, -R6, R15, RZ ;  /* 0x0000000f060f7210 */ /* 0x000fc60007ffe1ff */
[----:B------:R-:W-:Y:S02]  /*03c0*/  IMAD R0, R13, R13, R0 ;  /* 0x0000000d0d007224 */ /* 0x000fe400078e0200 */
[----:B------:R-:W-:Y:S02]  /*03d0*/  IMAD.IADD R17, R17, 0x1, -R6 ;  /* 0x0000000111117824 */ /* 0x000fe400078e0a06 */
        /* <DEDUP_REMOVED lines=14> */
[----:B------:R-:W-:-:S04]  /*04c0*/  IMAD R0, R29, R29, R0 ;  /* 0x0000001d1d007224 */ /* 0x000fc800078e0200 */
[----:B------:R-:W-:Y:S01]  /*04d0*/  IMAD R0, R11, R11, R0 ;  /* 0x0000000b0b007224 */ /* 0x000fe200078e0200 */
[----:B------:R-:W-:-:S05]  /*04e0*/  IADD3 R11, PT, PT, -R6, R10, RZ ;  /* 0x0000000a060b7210 */ /* 0x000fca0007ffe1ff */
[----:B------:R-:W-:Y:S01]  /*04f0*/  IMAD R0, R11, R11, R0 ;  /* 0x0000000b0b007224 */ /* 0x000fe200078e0200 */
[----:B------:R-:W-:Y:S06]  /*0500*/  BRA.U UP1, `(.L_x_2) ;  /* 0xfffffffd012c7547 */ /* 0x000fec000b83ffff */
.L_x_1:
[----:B------:R-:W-:Y:S05]  /*0510*/  BRA.U !UP0, `(.L_x_0) ;  /* 0x0000000108fc7547 */ /* 0x000fea000b800000 */
[----:B------:R-:W-:Y:S02]  /*0520*/  UISETP.GE.U32.AND UP0, UPT, UR7, 0x8, UPT ;  /* 0x000000080700788c */ /* 0x000fe4000bf06070 */
[----:B------:R-:W-:-:S04]  /*0530*/  ULOP3.LUT UR5, UR6, 0x7, URZ, 0xc0, !UPT ;  /* 0x0000000706057892 */ /* 0x000fc8000f8ec0ff */
[----:B------:R-:W-:-:S03]  /*0540*/  UISETP.NE.AND UP1, UPT, UR5, URZ, UPT ;  /* 0x000000ff0500728c */ /* 0x000fc6000bf25270 */
[----:B------:R-:W-:Y:S08]  /*0550*/  BRA.U !UP0, `(.L_x_3) ;  /* 0x0000000108687547 */ /* 0x000ff0000b800000 */
[----:B------:R-:W-:-:S05]  /*0560*/  IMAD.WIDE.U32 R2, R9, 0x4, R4 ;  /* 0x0000000409027825 */ /* 0x000fca00078e0004 */
[----:B------:R-:W2:Y:S04]  /*0570*/  LDG.E R11, desc[UR10][R2.64] ;  /* 0x0000000a020b7981 */ /* 0x000ea8000c1e1900 */
[----:B------:R-:W3:Y:S04]  /*0580*/  LDG.E R13, desc[UR10][R2.64+0x4] ;  /* 0x0000040a020d7981 */ /* 0x000ee8000c1e1900 */
[----:B------:R-:W4:Y:S04]  /*0590*/  LDG.E R15, desc[UR10][R2.64+0x8] ;  /* 0x0000080a020f7981 */ /* 0x000f28000c1e1900 */
[----:B------:R-:W4:Y:S04]  /*05a0*/  LDG.E R17, desc[UR10][R2.64+0xc] ;  /* 0x00000c0a02117981 */ /* 0x000f28000c1e1900 */
[----:B------:R-:W4:Y:S04]  /*05b0*/  LDG.E R19, desc[UR10][R2.64+0x10] ;  /* 0x0000100a02137981 */ /* 0x000f28000c1e1900 */
[----:B------:R-:W4:Y:S04]  /*05c0*/  LDG.E R21, desc[UR10][R2.64+0x14] ;  /* 0x0000140a02157981 */ /* 0x000f28000c1e1900 */
[----:B------:R-:W4:Y:S04]  /*05d0*/  LDG.E R23, desc[UR10][R2.64+0x18] ;  /* 0x0000180a02177981 */ /* 0x000f28000c1e1900 */
[----:B------:R-:W4:Y:S01]  /*05e0*/  LDG.E R25, desc[UR10][R2.64+0x1c] ;  /* 0x00001c0a02197981 */ /* 0x000f22000c1e1900 */
[----:B------:R-:W-:-:S02]  /*05f0*/  IADD3 R9, PT, PT, R9, 0x8, RZ ;  /* 0x0000000809097810 */ /* 0x000fc40007ffe0ff */
[C---:B--2--5:R-:W-:Y:S02]  /*0600*/  IADD3 R11, PT, PT, -R6.reuse, R11, RZ ;  /* 0x0000000b060b7210 */ /* 0x064fe40007ffe1ff */
[----:B---3--:R-:W-:-:S03]  /*0610*/  IADD3 R13, PT, PT, -R6, R13, RZ ;  /* 0x0000000d060d7210 */ /* 0x008fc60007ffe1ff */
[----:B------:R-:W-:Y:S01]  /*0620*/  IMAD R0, R11, R11, R0 ;  /* 0x0000000b0b007224 */ /* 0x000fe200078e0200 */
[----:B----4-:R-:W-:-:S03]  /*0630*/  IADD3 R15, PT, PT, -R6, R15, RZ ;  /* 0x0000000f060f7210 */ /* 0x010fc60007ffe1ff */
        /* <DEDUP_REMOVED lines=10> */
[----:B------:R-:W-:-:S04]  /*06e0*/  IMAD R0, R23, R23, R0 ;  /* 0x0000001717007224 */ /* 0x000fc800078e0200 */
[----:B------:R-:W-:-:S07]  /*06f0*/  IMAD R0, R25, R25, R0 ;  /* 0x0000001919007224 */ /* 0x000fce00078e0200 */
.L_x_3:
        /* <DEDUP_REMOVED lines=9> */
[----:B------:R-:W4:Y:S01]  /*0790*/  LDG.E R17, desc[UR10][R2.64+0xc] ;  /* 0x00000c0a02117981 */ /* 0x000f22000c1e1900 */
[----:B------:R-:W-:-:S02]  /*07a0*/  IADD3 R9, PT, PT, R9, 0x4, RZ ;  /* 0x0000000409097810 */ /* 0x000fc40007ffe0ff */
[C---:B--2--5:R-:W-:Y:S02]  /*07b0*/  IADD3 R11, PT, PT, -R6.reuse, R11, RZ ;  /* 0x0000000b060b7210 */ /* 0x064fe40007ffe1ff */
[----:B---3--:R-:W-:-:S03]  /*07c0*/  IADD3 R13, PT, PT, -R6, R13, RZ ;  /* 0x0000000d060d7210 */ /* 0x008fc60007ffe1ff */
[----:B------:R-:W-:Y:S02]  /*07d0*/  IMAD R0, R11, R11, R0 ;  /* 0x0000000b0b007224 */ /* 0x000fe400078e0200 */
[----:B----4-:R-:W-:Y:S02]  /*07e0*/  IMAD.IADD R15, R15, 0x1, -R6 ;  /* 0x000000010f0f7824 */ /* 0x010fe400078e0a06 */
[----:B------:R-:W-:Y:S01]  /*07f0*/  IMAD R0, R13, R13, R0 ;  /* 0x0000000d0d007224 */ /* 0x000fe200078e0200 */
[----:B------:R-:W-:-:S03]  /*0800*/  IADD3 R17, PT, PT, -R6, R17, RZ ;  /* 0x0000001106117210 */ /* 0x000fc60007ffe1ff */
[----:B------:R-:W-:-:S04]  /*0810*/  IMAD R0, R15, R15, R0 ;  /* 0x0000000f0f007224 */ /* 0x000fc800078e0200 */
[----:B------:R-:W-:-:S07]  /*0820*/  IMAD R0, R17, R17, R0 ;  /* 0x0000001111007224 */ /* 0x000fce00078e0200 */
.L_x_4:
[----:B------:R-:W-:Y:S05]  /*0830*/  BRA.U !UP1, `(.L_x_0) ;  /* 0x0000000109347547 */ /* 0x000fea000b800000 */
[----:B------:R-:W-:Y:S01]  /*0840*/  IMAD.WIDE.U32 R4, R9, 0x4, R4 ;  /* 0x0000000409047825 */ /* 0x000fe200078e0004 */
[----:B------:R-:W-:-:S04]  /*0850*/  UIADD3 UR4, UPT, UPT, -UR4, URZ, URZ ;  /* 0x000000ff04047290 */ /* 0x000fc8000fffe1ff */
[----:B------:R-:W-:-:S08]  /*0860*/  MOV R9, R5 ;  /* 0x0000000500097202 */ /* 0x000fd00000000f00 */
.L_x_5:
[----:B------:R-:W-:Y:S02]  /*0870*/  MOV R3, R9 ;  /* 0x0000000900037202 */ /* 0x000fe40000000f00 */
[----:B------:R-:W-:-:S05]  /*0880*/  MOV R2, R4 ;  /* 0x0000000400027202 */ /* 0x000fca0000000f00 */
[----:B------:R-:W2:Y:S01]  /*0890*/  LDG.E R3, desc[UR10][R2.64] ;  /* 0x0000000a02037981 */ /* 0x000ea2000c1e1900 */
[----:B------:R-:W-:Y:S01]  /*08a0*/  UIADD3 UR4, UPT, UPT, UR4, 0x1, URZ ;  /* 0x0000000104047890 */ /* 0x000fe2000fffe0ff */
[----:B------:R-:W-:-:S03]  /*08b0*/  IADD3 R4, P0, PT, R4, 0x4, RZ ;  /* 0x0000000404047810 */ /* 0x000fc60007f1e0ff */
[----:B------:R-:W-:Y:S01]  /*08c0*/  UISETP.NE.AND UP0, UPT, UR4, URZ, UPT ;  /* 0x000000ff0400728c */ /* 0x000fe2000bf05270 */
[----:B------:R-:W-:Y:S02]  /*08d0*/  IADD3.X R9, PT, PT, RZ, R9, RZ, P0, !PT ;  /* 0x00000009ff097210 */ /* 0x000fe400007fe4ff */
[----:B--2--5:R-:W-:-:S05]  /*08e0*/  IADD3 R5, PT, PT, -R6, R3, RZ ;  /* 0x0000000306057210 */ /* 0x024fca0007ffe1ff */
[----:B------:R-:W-:Y:S01]  /*08f0*/  IMAD R0, R5, R5, R0 ;  /* 0x0000000505007224 */ /* 0x000fe200078e0200 */
[----:B------:R-:W-:Y:S06]  /*0900*/  BRA.U UP0, `(.L_x_5) ;  /* 0xfffffffd00d87547 */ /* 0x000fec000b83ffff */
.L_x_0:
[----:B------:R-:W0:Y:S02]  /*0910*/  LDC.64 R2, c[0x0][0x388] ;  /* 0x0000e200ff027b82 */ /* 0x000e240000000a00 */
[----:B0-----:R-:W-:-:S05]  /*0920*/  IMAD.WIDE R2, R7, 0x4, R2 ;  /* 0x0000000407027825 */ /* 0x001fca00078e0202 */
[----:B------:R-:W-:Y:S01]  /*0930*/  STG.E desc[UR10][R2.64], R0 ;  /* 0x0000000002007986 */ /* 0x000fe2000c10190a */
[----:B------:R-:W-:Y:S05]  /*0940*/  EXIT ;  /* 0x000000000000794d */ /* 0x000fea0003800000 */
.L_x_6:
[----:B------:R-:W-:-:S00]  /*0950*/  BRA `(.L_x_6) ;  /* 0xfffffffc00fc7947 */ /* 0x000fc0000383ffff */
[----:B------:R-:W-:-:S00]  /*0960*/  NOP ;  /* 0x0000000000007918 */ /* 0x000fc00000000000 */
        /* <DEDUP_REMOVED lines=9> */
.L_x_7:


//--------------------- .nv.shared.reserved.0     --------------------------
	.section	.nv.shared.reserved.0,"aw",@nobits
	.weak		__nv_reservedSMEM_offset_0_alias
	.size		__nv_reservedSMEM_offset_0_alias, 0, 64
	.other		__nv_reservedSMEM_offset_0_alias,@"STO_CUDA_RESERVED_SHARED STV_DEFAULT"
__nv_reservedSMEM_offset_0_alias:
	.zero		0
	.zero		64


//--------------------- .nv.constant0._Z6SquarePKiPii --------------------------
	.section	.nv.constant0._Z6SquarePKiPii,"a",@progbits
	.sectionflags	@""
	.align	4
.nv.constant0._Z6SquarePKiPii:
	.zero		916


//--------------------- SYMBOLS --------------------------

	.type		.nv.reservedSmem.offset0,@object
	.size		.nv.reservedSmem.offset0,0x4
